	.headerflags	@"EF_CUDA_TEXMODE_UNIFIED EF_CUDA_64BIT_ADDRESS EF_CUDA_ACCELERATORS EF_CUDA_SM90 EF_CUDA_VIRTUAL_SM(EF_CUDA_SM90)"
	.elftype	@"ET_EXEC"


//--------------------- .nv.info                  --------------------------
	.section	.nv.info,"",@"SHT_CUDA_INFO"
	.align	4


	//----- nvinfo : EIATTR_REGCOUNT
	.align		4
        /*0000*/ 	.byte	0x04, 0x2f
        /*0002*/ 	.short	(.L_3 - .L_2)
	.align		4
.L_2:
        /*0004*/ 	.word	index@(triton_poi_fused__native_batch_norm_legit_no_training_relu_2)
        /*0008*/ 	.word	0x0000001c


	//----- nvinfo : EIATTR_MIN_STACK_SIZE
	.align		4
.L_3:
        /*000c*/ 	.byte	0x04, 0x12
        /*000e*/ 	.short	(.L_5 - .L_4)
	.align		4
.L_4:
        /*0010*/ 	.word	index@(triton_poi_fused__native_batch_norm_legit_no_training_relu_2)
        /*0014*/ 	.word	0x00000000


	//----- nvinfo : EIATTR_FRAME_SIZE
	.align		4
.L_5:
        /*0018*/ 	.byte	0x04, 0x11
        /*001a*/ 	.short	(.L_7 - .L_6)
	.align		4
.L_6:
        /*001c*/ 	.word	index@(triton_poi_fused__native_batch_norm_legit_no_training_relu_2)
        /*0020*/ 	.word	0x00000000


	//----- nvinfo : EIATTR_MIN_STACK_SIZE
	.align		4
.L_7:
        /*0024*/ 	.byte	0x04, 0x12
        /*0026*/ 	.short	(.L_9 - .L_8)
	.align		4
.L_8:
        /*0028*/ 	.word	index@(triton_poi_fused__native_batch_norm_legit_no_training_relu_2)
        /*002c*/ 	.word	0x00000000
.L_9:


//--------------------- .nv.info.triton_poi_fused__native_batch_norm_legit_no_training_relu_2 --------------------------
	.section	.nv.info.triton_poi_fused__native_batch_norm_legit_no_training_relu_2,"",@"SHT_CUDA_INFO"
	.sectionflags	@""
	.align	4


	//----- nvinfo : EIATTR_CUDA_API_VERSION
	.align		4
        /*0000*/ 	.byte	0x04, 0x37
        /*0002*/ 	.short	(.L_11 - .L_10)
.L_10:
        /*0004*/ 	.word	0x0000007c


	//----- nvinfo : EIATTR_KPARAM_INFO
	.align		4
.L_11:
        /*0008*/ 	.byte	0x04, 0x17
        /*000a*/ 	.short	(.L_13 - .L_12)
.L_12:
        /*000c*/ 	.word	0x00000000
        /*0010*/ 	.short	0x0006
        /*0012*/ 	.short	0x0030
        /*0014*/ 	.byte	0x00, 0xf0, 0x11, 0x00


	//----- nvinfo : EIATTR_KPARAM_INFO
	.align		4
.L_13:
        /*0018*/ 	.byte	0x04, 0x17
        /*001a*/ 	.short	(.L_15 - .L_14)
.L_14:
        /*001c*/ 	.word	0x00000000
        /*0020*/ 	.short	0x0005
        /*0022*/ 	.short	0x0028
        /*0024*/ 	.byte	0x00, 0xf4, 0x21, 0x00


	//----- nvinfo : EIATTR_KPARAM_INFO
	.align		4
.L_15:
        /*0028*/ 	.byte	0x04, 0x17
        /*002a*/ 	.short	(.L_17 - .L_16)
.L_16:
        /*002c*/ 	.word	0x00000000
        /*0030*/ 	.short	0x0004
        /*0032*/ 	.short	0x0020
        /*0034*/ 	.byte	0x00, 0xf4, 0x21, 0x00


	//----- nvinfo : EIATTR_KPARAM_INFO
	.align		4
.L_17:
        /*0038*/ 	.byte	0x04, 0x17
        /*003a*/ 	.short	(.L_19 - .L_18)
.L_18:
        /*003c*/ 	.word	0x00000000
        /*0040*/ 	.short	0x0003
        /*0042*/ 	.short	0x0018
        /*0044*/ 	.byte	0x00, 0xf4, 0x21, 0x00


	//----- nvinfo : EIATTR_KPARAM_INFO
	.align		4
.L_19:
        /*0048*/ 	.byte	0x04, 0x17
        /*004a*/ 	.short	(.L_21 - .L_20)
.L_20:
        /*004c*/ 	.word	0x00000000
        /*0050*/ 	.short	0x0002
        /*0052*/ 	.short	0x0010
        /*0054*/ 	.byte	0x00, 0xf4, 0x21, 0x00


	//----- nvinfo : EIATTR_KPARAM_INFO
	.align		4
.L_21:
        /*0058*/ 	.byte	0x04, 0x17
        /*005a*/ 	.short	(.L_23 - .L_22)
.L_22:
        /*005c*/ 	.word	0x00000000
        /*0060*/ 	.short	0x0001
        /*0062*/ 	.short	0x0008
        /*0064*/ 	.byte	0x00, 0xf4, 0x21, 0x00


	//----- nvinfo : EIATTR_KPARAM_INFO
	.align		4
.L_23:
        /*0068*/ 	.byte	0x04, 0x17
        /*006a*/ 	.short	(.L_25 - .L_24)
.L_24:
        /*006c*/ 	.word	0x00000000
        /*0070*/ 	.short	0x0000
        /*0072*/ 	.short	0x0000
        /*0074*/ 	.byte	0x00, 0xf4, 0x21, 0x00


	//----- nvinfo : EIATTR_SPARSE_MMA_MASK
	.align		4
.L_25:
        /*0078*/ 	.byte	0x03, 0x50
        /*007a*/ 	.short	0x0000


	//----- nvinfo : EIATTR_MAXREG_COUNT
	.align		4
        /*007c*/ 	.byte	0x03, 0x1b
        /*007e*/ 	.short	0x00ff


	//----- nvinfo : EIATTR_EXIT_INSTR_OFFSETS
	.align		4
        /*0080*/ 	.byte	0x04, 0x1c
        /*0082*/ 	.short	(.L_27 - .L_26)


	//   ....[0]....
.L_26:
        /*0084*/ 	.word	0x00000550


	//   ....[1]....
        /*0088*/ 	.word	0x00000570


	//----- nvinfo : EIATTR_REQNTID
	.align		4
.L_27:
        /*008c*/ 	.byte	0x04, 0x10
        /*008e*/ 	.short	(.L_29 - .L_28)
.L_28:
        /*0090*/ 	.word	0x00000100
        /*0094*/ 	.word	0x00000001
        /*0098*/ 	.word	0x00000001


	//----- nvinfo : EIATTR_CBANK_PARAM_SIZE
	.align		4
.L_29:
        /*009c*/ 	.byte	0x03, 0x19
        /*009e*/ 	.short	0x0034


	//----- nvinfo : EIATTR_PARAM_CBANK
	.align		4
        /*00a0*/ 	.byte	0x04, 0x0a
        /*00a2*/ 	.short	(.L_31 - .L_30)
	.align		4
.L_30:
        /*00a4*/ 	.word	index@(.nv.constant0.triton_poi_fused__native_batch_norm_legit_no_training_relu_2)
        /*00a8*/ 	.short	0x0210
        /*00aa*/ 	.short	0x0034


	//----- nvinfo : EIATTR_SW_WAR
	.align		4
.L_31:
        /*00ac*/ 	.byte	0x04, 0x36
        /*00ae*/ 	.short	(.L_33 - .L_32)
.L_32:
        /*00b0*/ 	.word	0x00000008
.L_33:


//--------------------- .nv.callgraph             --------------------------
	.section	.nv.callgraph,"",@"SHT_CUDA_CALLGRAPH"
	.align	4
	.sectionentsize	8
	.align		4
        /*0000*/ 	.word	0x00000000
	.align		4
        /*0004*/ 	.word	0xffffffff
	.align		4
        /*0008*/ 	.word	0x00000000
	.align		4
        /*000c*/ 	.word	0xfffffffe
	.align		4
        /*0010*/ 	.word	0x00000000
	.align		4
        /*0014*/ 	.word	0xfffffffd
	.align		4
        /*0018*/ 	.word	0x00000000
	.align		4
        /*001c*/ 	.word	0xfffffffc


//--------------------- .nv.constant4             --------------------------
	.section	.nv.constant4,"a",@progbits
	.align	8
	.align		8
.nv.constant4:
        /*0000*/ 	.dword	_$_str
	.align		8
        /*0008*/ 	.dword	_$_str_$_2


//--------------------- .text.triton_poi_fused__native_batch_norm_legit_no_training_relu_2 --------------------------
	.section	.text.triton_poi_fused__native_batch_norm_legit_no_training_relu_2,"ax",@progbits
	.align	128
        .global         triton_poi_fused__native_batch_norm_legit_no_training_relu_2
        .type           triton_poi_fused__native_batch_norm_legit_no_training_relu_2,@function
        .size           triton_poi_fused__native_batch_norm_legit_no_training_relu_2,(.L_x_1 - triton_poi_fused__native_batch_norm_legit_no_training_relu_2)
        .other          triton_poi_fused__native_batch_norm_legit_no_training_relu_2,@"STO_CUDA_ENTRY STV_DEFAULT"
triton_poi_fused__native_batch_norm_legit_no_training_relu_2:
.text.triton_poi_fused__native_batch_norm_legit_no_training_relu_2:
[----:B------:R-:W0:Y:S01]  /*0000*/  LDC R1, c[0x0][0x28] ;  /* 0x00000a00ff017b82 */ /* 0x000e220000000800 */
[----:B------:R-:W1:Y:S01]  /*0010*/  S2R R0, SR_TID.X ;  /* 0x0000000000007919 */ /* 0x000e620000002100 */
[----:B------:R-:W-:Y:S01]  /*0020*/  HFMA2.MMA R2, -RZ, RZ, 0, 0 ;  /* 0x00000000ff027435 */ /* 0x000fe200000001ff */
[----:B------:R-:W-:-:S05]  /*0030*/  IMAD.MOV.U32 R6, RZ, RZ, RZ ;  /* 0x000000ffff067224 */ /* 0x000fca00078e00ff */
[----:B------:R-:W2:Y:S01]  /*0040*/  LDC.64 R4, c[0x0][0x220] ;  /* 0x00008800ff047b82 */ /* 0x000ea20000000a00 */
[----:B------:R-:W3:Y:S01]  /*0050*/  S2R R3, SR_CTAID.X ;  /* 0x0000000000037919 */ /* 0x000ee20000002500 */
[----:B------:R-:W-:Y:S01]  /*0060*/  CS2R R12, SRZ ;  /* 0x00000000000c7805 */ /* 0x000fe2000001ff00 */
[----:B------:R-:W-:-:S05]  /*0070*/  ULDC.64 UR4, c[0x0][0x208] ;  /* 0x0000820000047ab9 */ /* 0x000fca0000000a00 */
[----:B------:R-:W4:Y:S08]  /*0080*/  LDC.64 R22, c[0x0][0x218] ;  /* 0x00008600ff167b82 */ /* 0x000f300000000a00 */
[----:B------:R-:W5:Y:S08]  /*0090*/  LDC.64 R24, c[0x0][0x210] ;  /* 0x00008400ff187b82 */ /* 0x000f700000000a00 */
[----:B------:R-:W4:Y:S01]  /*00a0*/  LDC.64 R10, c[0x0][0x228] ;  /* 0x00008a00ff0a7b82 */ /* 0x000f220000000a00 */
[----:B-1----:R-:W-:-:S07]  /*00b0*/  SHF.L.U32 R0, R0, 0x1, RZ ;  /* 0x0000000100007819 */ /* 0x002fce00000006ff */
[----:B------:R-:W1:Y:S01]  /*00c0*/  LDC.64 R14, c[0x0][0x230] ;  /* 0x00008c00ff0e7b82 */ /* 0x000e620000000a00 */
[----:B------:R-:W-:-:S04]  /*00d0*/  LOP3.LUT R0, R0, 0x1fe, RZ, 0xc0, !PT ;  /* 0x000001fe00007812 */ /* 0x000fc800078ec0ff */
[----:B---3--:R-:W-:-:S04]  /*00e0*/  LEA R3, R3, R0, 0x9 ;  /* 0x0000000003037211 */ /* 0x008fc800078e48ff */
[C---:B------:R-:W-:Y:S01]  /*00f0*/  ISETP.GE.AND P0, PT, R3.reuse, 0xe8900, PT ;  /* 0x000e89000300780c */ /* 0x040fe20003f06270 */
[----:B------:R-:W-:-:S04]  /*0100*/  IMAD.HI R0, R3, -0x7319a973, R2 ;  /* 0x8ce6568d03007827 */ /* 0x000fc800078e0202 */
[----:B------:R-:W-:Y:S01]  /*0110*/  VIADD R7, R3, 0x1 ;  /* 0x0000000103077836 */ /* 0x000fe20000000000 */
[----:B------:R-:W-:-:S03]  /*0120*/  SHF.R.U32.HI R9, RZ, 0x1f, R0 ;  /* 0x0000001fff097819 */ /* 0x000fc60000011600 */
[----:B------:R-:W-:Y:S01]  /*0130*/  IMAD.HI R6, R7, -0x7319a973, R6 ;  /* 0x8ce6568d07067827 */ /* 0x000fe200078e0206 */
[----:B------:R-:W-:-:S04]  /*0140*/  LEA.HI.SX32 R9, R0, R9, 0x15 ;  /* 0x0000000900097211 */ /* 0x000fc800078faaff */
[----:B------:R-:W-:Y:S02]  /*0150*/  SHF.R.U32.HI R7, RZ, 0x1f, R6 ;  /* 0x0000001fff077819 */ /* 0x000fe40000011606 */
[----:B------:R-:W-:Y:S02]  /*0160*/  LEA.HI R0, R9, R9, RZ, 0x6 ;  /* 0x0000000909007211 */ /* 0x000fe400078f30ff */
[----:B------:R-:W-:Y:S02]  /*0170*/  LEA.HI.SX32 R17, R6, R7, 0x15 ;  /* 0x0000000706117211 */ /* 0x000fe400078faaff */
[----:B------:R-:W-:Y:S02]  /*0180*/  LOP3.LUT R0, R0, 0xffffffc0, RZ, 0xc0, !PT ;  /* 0xffffffc000007812 */ /* 0x000fe400078ec0ff */
[----:B------:R-:W-:Y:S02]  /*0190*/  LEA.HI R2, R17, R17, RZ, 0x6 ;  /* 0x0000001111027211 */ /* 0x000fe400078f30ff */
[----:B------:R-:W-:-:S02]  /*01a0*/  IADD3 R9, R9, -R0, RZ ;  /* 0x8000000009097210 */ /* 0x000fc40007ffe0ff */
[----:B------:R-:W-:Y:S02]  /*01b0*/  LOP3.LUT R0, R2, 0xffffffc0, RZ, 0xc0, !PT ;  /* 0xffffffc002007812 */ /* 0x000fe400078ec0ff */
[----:B------:R-:W-:Y:S01]  /*01c0*/  MOV R2, RZ ;  /* 0x000000ff00027202 */ /* 0x000fe20000000f00 */
[----:B--2---:R-:W-:-:S04]  /*01d0*/  IMAD.WIDE R6, R9, 0x4, R4 ;  /* 0x0000000409067825 */ /* 0x004fc800078e0204 */
[----:B------:R-:W-:Y:S01]  /*01e0*/  IMAD.IADD R17, R17, 0x1, -R0 ;  /* 0x0000000111117824 */ /* 0x000fe200078e0a00 */
[----:B------:R-:W2:Y:S03]  /*01f0*/  @!P0 LDG.E.EL R2, desc[UR4][R6.64] ;  /* 0x0000000406028981 */ /* 0x000ea6000c2e1900 */
[----:B------:R-:W-:-:S05]  /*0200*/  IMAD.WIDE R20, R17, 0x4, R4 ;  /* 0x0000000411147825 */ /* 0x000fca00078e0204 */
[----:B------:R5:W3:Y:S01]  /*0210*/  @!P0 LDG.E.EL R12, desc[UR4][R20.64] ;  /* 0x00000004140c8981 */ /* 0x000ae2000c2e1900 */
[----:B------:R-:W-:Y:S01]  /*0220*/  HFMA2.MMA R0, -RZ, RZ, 0, 0 ;  /* 0x00000000ff007435 */ /* 0x000fe200000001ff */
[----:B------:R-:W-:Y:S01]  /*0230*/  CS2R R4, SRZ ;  /* 0x0000000000047805 */ /* 0x000fe2000001ff00 */
[----:B----4-:R-:W-:-:S04]  /*0240*/  IMAD.WIDE R18, R9, 0x4, R22 ;  /* 0x0000000409127825 */ /* 0x010fc800078e0216 */
[----:B------:R-:W-:Y:S01]  /*0250*/  IMAD.WIDE R22, R17, 0x4, R22 ;  /* 0x0000000411167825 */ /* 0x000fe200078e0216 */
[----:B------:R-:W4:Y:S03]  /*0260*/  @!P0 LDG.E.EL R13, desc[UR4][R18.64] ;  /* 0x00000004120d8981 */ /* 0x000f26000c2e1900 */
[----:B-----5:R-:W-:Y:S01]  /*0270*/  IMAD.WIDE R20, R3, 0x4, R24 ;  /* 0x0000000403147825 */ /* 0x020fe200078e0218 */
[----:B------:R-:W5:Y:S03]  /*0280*/  @!P0 LDG.E.EL R0, desc[UR4][R22.64] ;  /* 0x0000000416008981 */ /* 0x000f66000c2e1900 */
[C---:B0-----:R-:W-:Y:S01]  /*0290*/  IMAD.WIDE R6, R9.reuse, 0x4, R10 ;  /* 0x0000000409067825 */ /* 0x041fe200078e020a */
[----:B------:R-:W5:Y:S03]  /*02a0*/  @!P0 LDG.E.64 R4, desc[UR4][R20.64] ;  /* 0x0000000414048981 */ /* 0x000f66000c1e1b00 */
[----:B-1----:R-:W-:-:S04]  /*02b0*/  IMAD.WIDE R8, R9, 0x4, R14 ;  /* 0x0000000409087825 */ /* 0x002fc800078e020e */
[----:B------:R-:W-:-:S04]  /*02c0*/  IMAD.WIDE R10, R17, 0x4, R10 ;  /* 0x00000004110a7825 */ /* 0x000fc800078e020a */
[----:B------:R-:W-:Y:S01]  /*02d0*/  IMAD.WIDE R24, R17, 0x4, R14 ;  /* 0x0000000411187825 */ /* 0x000fe200078e020e */
[----:B------:R-:W-:Y:S02]  /*02e0*/  CS2R R16, SRZ ;  /* 0x0000000000107805 */ /* 0x000fe4000001ff00 */
[----:B------:R-:W-:-:S04]  /*02f0*/  CS2R R14, SRZ ;  /* 0x00000000000e7805 */ /* 0x000fc8000001ff00 */
[----:B------:R0:W4:Y:S04]  /*0300*/  @!P0 LDG.E.EL R16, desc[UR4][R6.64] ;  /* 0x0000000406108981 */ /* 0x000128000c2e1900 */
[----:B------:R-:W4:Y:S04]  /*0310*/  @!P0 LDG.E.EL R17, desc[UR4][R10.64] ;  /* 0x000000040a118981 */ /* 0x000f28000c2e1900 */
[----:B------:R1:W4:Y:S01]  /*0320*/  @!P0 LDG.E.EL R15, desc[UR4][R8.64] ;  /* 0x00000004080f8981 */ /* 0x000322000c2e1900 */
[----:B0-----:R-:W0:Y:S03]  /*0330*/  LDC.64 R6, c[0x0][0x238] ;  /* 0x00008e00ff067b82 */ /* 0x001e260000000a00 */
[----:B------:R-:W4:Y:S01]  /*0340*/  @!P0 LDG.E.EL R14, desc[UR4][R24.64] ;  /* 0x00000004180e8981 */ /* 0x000f22000c2e1900 */
[----:B0-----:R-:W-:-:S04]  /*0350*/  IMAD.WIDE R6, R3, 0x4, R6 ;  /* 0x0000000403067825 */ /* 0x001fc800078e0206 */
[----:B--2---:R-:W-:-:S04]  /*0360*/  FADD R2, R2, 0.0010000000474974513054 ;  /* 0x3a83126f02027421 */ /* 0x004fc80000000000 */
[----:B------:R-:W0:Y:S01]  /*0370*/  MUFU.SQRT R18, R2 ;  /* 0x0000000200127308 */ /* 0x000e220000002000 */
[----:B---3--:R-:W-:-:S07]  /*0380*/  FADD R12, R12, 0.0010000000474974513054 ;  /* 0x3a83126f0c0c7421 */ /* 0x008fce0000000000 */
[----:B------:R-:W2:Y:S01]  /*0390*/  MUFU.SQRT R19, R12 ;  /* 0x0000000c00137308 */ /* 0x000ea20000002000 */
[C---:B0-----:R-:W-:Y:S02]  /*03a0*/  FSETP.GT.AND P1, PT, R18.reuse, 8.50705917302346158658e+37, PT ;  /* 0x7e8000001200780b */ /* 0x041fe40003f24000 */
[----:B------:R-:W-:Y:S02]  /*03b0*/  FSETP.GEU.AND P3, PT, R18, 1.175494350822287508e-38, PT ;  /* 0x008000001200780b */ /* 0x000fe40003f6e000 */
[C---:B--2---:R-:W-:Y:S02]  /*03c0*/  FSETP.GT.AND P2, PT, R19.reuse, 8.50705917302346158658e+37, PT ;  /* 0x7e8000001300780b */ /* 0x044fe40003f44000 */
[----:B------:R-:W-:-:S07]  /*03d0*/  FSETP.GEU.AND P4, PT, R19, 1.175494350822287508e-38, PT ;  /* 0x008000001300780b */ /* 0x000fce0003f8e000 */
[----:B------:R-:W-:-:S04]  /*03e0*/  @P1 FMUL R18, R18, 0.25 ;  /* 0x3e80000012121820 */ /* 0x000fc80000400000 */
[----:B------:R-:W-:Y:S01]  /*03f0*/  @!P3 FMUL R18, R18, 16777216 ;  /* 0x4b8000001212b820 */ /* 0x000fe20000400000 */
[----:B------:R-:W-:-:S04]  /*0400*/  @P2 FMUL R19, R19, 0.25 ;  /* 0x3e80000013132820 */ /* 0x000fc80000400000 */
[----:B------:R-:W-:Y:S01]  /*0410*/  @!P4 FMUL R19, R19, 16777216 ;  /* 0x4b8000001313c820 */ /* 0x000fe20000400000 */
[----:B------:R-:W0:Y:S01]  /*0420*/  MUFU.RCP R18, R18 ;  /* 0x0000001200127308 */ /* 0x000e220000001000 */
[----:B------:R-:W-:-:S07]  /*0430*/  MOV R2, 0x3e800000 ;  /* 0x3e80000000027802 */ /* 0x000fce0000000f00 */
[----:B------:R-:W2:Y:S01]  /*0440*/  MUFU.RCP R19, R19 ;  /* 0x0000001300137308 */ /* 0x000ea20000001000 */
[C---:B-1----:R-:W-:Y:S02]  /*0450*/  FSEL R9, R2.reuse, 1, P1 ;  /* 0x3f80000002097808 */ /* 0x042fe40000800000 */
[----:B------:R-:W-:-:S03]  /*0460*/  FSEL R2, R2, 1, P2 ;  /* 0x3f80000002027808 */ /* 0x000fc60001000000 */
[----:B------:R-:W-:Y:S02]  /*0470*/  @!P3 FMUL R9, R9, 16777216 ;  /* 0x4b8000000909b820 */ /* 0x000fe40000400000 */
[----:B------:R-:W-:Y:S01]  /*0480*/  @!P4 FMUL R2, R2, 16777216 ;  /* 0x4b8000000202c820 */ /* 0x000fe20000400000 */
[----:B-----5:R-:W-:Y:S01]  /*0490*/  FADD R0, -R0, R5 ;  /* 0x0000000500007221 */ /* 0x020fe20000000100 */
[----:B----4-:R-:W-:Y:S01]  /*04a0*/  FADD R4, -R13, R4 ;  /* 0x000000040d047221 */ /* 0x010fe20000000100 */
[----:B0-----:R-:W-:Y:S01]  /*04b0*/  FMUL R9, R18, R9 ;  /* 0x0000000912097220 */ /* 0x001fe20000400000 */
[----:B--2---:R-:W-:-:S03]  /*04c0*/  FMUL R5, R19, R2 ;  /* 0x0000000213057220 */ /* 0x004fc60000400000 */
[----:B------:R-:W-:Y:S01]  /*04d0*/  FMUL R4, R4, R9 ;  /* 0x0000000904047220 */ /* 0x000fe20000400000 */
[----:B------:R-:W-:-:S03]  /*04e0*/  FMUL R5, R0, R5 ;  /* 0x0000000500057220 */ /* 0x000fc60000400000 */
[----:B------:R-:W-:Y:S01]  /*04f0*/  FFMA R4, R4, R16, R15 ;  /* 0x0000001004047223 */ /* 0x000fe2000000000f */
[----:B------:R-:W-:-:S04]  /*0500*/  FFMA R5, R5, R17, R14 ;  /* 0x0000001105057223 */ /* 0x000fc8000000000e */
[C---:B------:R-:W-:Y:S02]  /*0510*/  FSETP.GEU.AND P1, PT, R4.reuse, RZ, PT ;  /* 0x000000ff0400720b */ /* 0x040fe40003f2e000 */
[C---:B------:R-:W-:Y:S02]  /*0520*/  FSETP.GEU.AND P2, PT, R5.reuse, RZ, PT ;  /* 0x000000ff0500720b */ /* 0x040fe40003f4e000 */
[----:B------:R-:W-:Y:S02]  /*0530*/  FSEL R4, R4, RZ, P1 ;  /* 0x000000ff04047208 */ /* 0x000fe40000800000 */
[----:B------:R-:W-:Y:S01]  /*0540*/  FSEL R5, R5, RZ, P2 ;  /* 0x000000ff05057208 */ /* 0x000fe20001000000 */
[----:B------:R-:W-:Y:S08]  /*0550*/  @P0 EXIT ;  /* 0x000000000000094d */ /* 0x000ff00003800000 */
[----:B------:R-:W-:Y:S01]  /*0560*/  STG.E.64 desc[UR4][R6.64], R4 ;  /* 0x0000000406007986 */ /* 0x000fe2000c101b04 */
[----:B------:R-:W-:Y:S05]  /*0570*/  EXIT ;  /* 0x000000000000794d */ /* 0x000fea0003800000 */
.L_x_0:
[----:B------:R-:W-:-:S00]  /*0580*/  BRA `(.L_x_0) ;  /* 0xfffffffc00fc7947 */ /* 0x000fc0000383ffff */
[----:B------:R-:W-:-:S00]  /*0590*/  NOP ;  /* 0x0000000000007918 */ /* 0x000fc00000000000 */
        /* <DEDUP_REMOVED lines=14> */
.L_x_1:


//--------------------- .nv.global.init           --------------------------
	.section	.nv.global.init,"aw",@progbits
.nv.global.init:
	.type		_$_str,@object
	.size		_$_str,(_$_str_$_2 - _$_str)
_$_str:
        /*0000*/ 	.byte	0x5f, 0x5f, 0x43, 0x55, 0x44, 0x41, 0x5f, 0x46, 0x54, 0x5a, 0x00
	.type		_$_str_$_2,@object
	.size		_$_str_$_2,(.L_1 - _$_str_$_2)
_$_str_$_2:
        /*000b*/ 	.byte	0x5f, 0x5f, 0x43, 0x55, 0x44, 0x41, 0x5f, 0x50, 0x52, 0x45, 0x43, 0x5f, 0x53, 0x51, 0x52, 0x54
        /*001b*/ 	.byte	0x00
.L_1:


//--------------------- .nv.constant0.triton_poi_fused__native_batch_norm_legit_no_training_relu_2 --------------------------
	.section	.nv.constant0.triton_poi_fused__native_batch_norm_legit_no_training_relu_2,"a",@progbits
	.sectionflags	@""
	.align	4
.nv.constant0.triton_poi_fused__native_batch_norm_legit_no_training_relu_2:
	.zero		580
